//
// Generated by NVIDIA NVVM Compiler
//
// Compiler Build ID: CL-36424714
// Cuda compilation tools, release 13.0, V13.0.88
// Based on NVVM 20.0.0
//

.version 9.0
.target sm_100
.address_size 64

	// .globl	_Z15TileMatMulCoarsPfS_S_i
// _ZZ15TileMatMulCoarsPfS_S_iE3Mds has been demoted
// _ZZ15TileMatMulCoarsPfS_S_iE3Nds has been demoted

.visible .entry _Z15TileMatMulCoarsPfS_S_i(
	.param .u64 .ptr .align 1 _Z15TileMatMulCoarsPfS_S_i_param_0,
	.param .u64 .ptr .align 1 _Z15TileMatMulCoarsPfS_S_i_param_1,
	.param .u64 .ptr .align 1 _Z15TileMatMulCoarsPfS_S_i_param_2,
	.param .u32 _Z15TileMatMulCoarsPfS_S_i_param_3
)
{
	.reg .pred 	%p<3>;
	.reg .b32 	%r<35>;
	.reg .b32 	%f<10>;
	.reg .b64 	%rd<14>;
	// demoted variable
	.shared .align 4 .b8 _ZZ15TileMatMulCoarsPfS_S_iE3Mds[4096];
	// demoted variable
	.shared .align 4 .b8 _ZZ15TileMatMulCoarsPfS_S_iE3Nds[4096];
	ld.param.u64 	%rd3, [_Z15TileMatMulCoarsPfS_S_i_param_0];
	ld.param.u64 	%rd4, [_Z15TileMatMulCoarsPfS_S_i_param_1];
	ld.param.u64 	%rd5, [_Z15TileMatMulCoarsPfS_S_i_param_2];
	ld.param.u32 	%r17, [_Z15TileMatMulCoarsPfS_S_i_param_3];
	mov.u32 	%r1, %tid.x;
	mov.u32 	%r2, %tid.y;
	mov.u32 	%r18, %ctaid.x;
	mov.u32 	%r19, %ctaid.y;
	shl.b32 	%r20, %r19, 5;
	add.s32 	%r3, %r20, %r2;
	shl.b32 	%r4, %r18, 7;
	setp.lt.s32 	%p1, %r17, 1;
	@%p1 bra 	$L__BB0_3;
	add.s32 	%r21, %r17, 31;
	shr.u32 	%r22, %r21, 5;
	shl.b32 	%r23, %r2, 7;
	mov.u32 	%r24, _ZZ15TileMatMulCoarsPfS_S_iE3Mds;
	add.s32 	%r25, %r24, %r23;
	shl.b32 	%r26, %r1, 2;
	add.s32 	%r5, %r25, %r26;
	mov.u32 	%r27, _ZZ15TileMatMulCoarsPfS_S_iE3Nds;
	add.s32 	%r28, %r27, %r23;
	add.s32 	%r6, %r28, %r26;
	neg.s32 	%r34, %r22;
	mad.lo.s32 	%r33, %r17, %r3, %r1;
	cvta.to.global.u64 	%rd6, %rd4;
	add.s64 	%rd1, %rd6, 256;
	mad.lo.s32 	%r29, %r2, %r17, %r1;
	add.s32 	%r32, %r29, %r4;
	shl.b32 	%r10, %r17, 5;
	cvta.to.global.u64 	%rd2, %rd3;
$L__BB0_2:
	mul.wide.s32 	%rd7, %r33, 4;
	add.s64 	%rd8, %rd2, %rd7;
	mul.wide.s32 	%rd9, %r32, 4;
	add.s64 	%rd10, %rd1, %rd9;
	ld.global.f32 	%f1, [%rd8];
	st.shared.f32 	[%r5], %f1;
	ld.global.f32 	%f2, [%rd10+-256];
	st.shared.f32 	[%r6], %f2;
	bar.sync 	0;
	bar.sync 	0;
	ld.global.f32 	%f3, [%rd10+-128];
	st.shared.f32 	[%r6], %f3;
	bar.sync 	0;
	bar.sync 	0;
	ld.global.f32 	%f4, [%rd10];
	st.shared.f32 	[%r6], %f4;
	bar.sync 	0;
	bar.sync 	0;
	ld.global.f32 	%f5, [%rd10+128];
	st.shared.f32 	[%r6], %f5;
	bar.sync 	0;
	bar.sync 	0;
	add.s32 	%r34, %r34, 1;
	setp.eq.s32 	%p2, %r34, 0;
	add.s32 	%r33, %r33, 32;
	add.s32 	%r32, %r32, %r10;
	@%p2 bra 	$L__BB0_3;
	bra.uni 	$L__BB0_2;
$L__BB0_3:
	add.s32 	%r30, %r4, %r1;
	mad.lo.s32 	%r31, %r17, %r3, %r30;
	cvta.to.global.u64 	%rd11, %rd5;
	ld.global.f32 	%f6, [%rd11];
	mul.wide.s32 	%rd12, %r31, 4;
	add.s64 	%rd13, %rd11, %rd12;
	st.global.f32 	[%rd13], %f6;
	ld.global.f32 	%f7, [%rd11+4];
	st.global.f32 	[%rd13+128], %f7;
	ld.global.f32 	%f8, [%rd11+8];
	st.global.f32 	[%rd13+256], %f8;
	ld.global.f32 	%f9, [%rd11+12];
	st.global.f32 	[%rd13+384], %f9;
	ret;

}


// ===== COMPILED SASS (sm_100) =====

	.target	sm_100

	.elftype	@"ET_EXEC"


//--------------------- .note.nv.tkinfo           --------------------------
	.section	.note.nv.tkinfo,"",@"SHT_NOTE"
	.sectionflags	@"SHF_NOTE_NV_TKINFO"
	.tkinfo
        /*0018*/ 	.word	0x00000002
        /*0030*/ 	.string	""
        /*0030*/ 	.string	"ptxas"
        /*0030*/ 	.string	"Cuda compilation tools, release 13.0, V13.0.88"
        /*0030*/ 	.string	"Build cuda_13.0.r13.0/compiler.36424714_0"
        /*0030*/ 	.string	"-arch sm_100 -m 64 "



//--------------------- .note.nv.cuinfo           --------------------------
	.section	.note.nv.cuinfo,"",@"SHT_NOTE"
	.sectionflags	@"SHF_NOTE_NV_CUINFO"
        /*0018*/ 	.short	0x0002
        /*001a*/ 	.short	0x0064
        /*001c*/ 	.short	0x0082
	.zero		2


//--------------------- .nv.info                  --------------------------
	.section	.nv.info,"",@"SHT_CUDA_INFO"
	.align	4


	//----- nvinfo : EIATTR_REGCOUNT
	.align		4
        /*0000*/ 	.byte	0x04, 0x2f
        /*0002*/ 	.short	(.L_1 - .L_0)
	.align		4
.L_0:
        /*0004*/ 	.word	index@(_Z15TileMatMulCoarsPfS_S_i)
        /*0008*/ 	.word	0x0000001a


	//----- nvinfo : EIATTR_FRAME_SIZE
	.align		4
.L_1:
        /*000c*/ 	.byte	0x04, 0x11
        /*000e*/ 	.short	(.L_3 - .L_2)
	.align		4
.L_2:
        /*0010*/ 	.word	index@(_Z15TileMatMulCoarsPfS_S_i)
        /*0014*/ 	.word	0x00000000


	//----- nvinfo : EIATTR_MIN_STACK_SIZE
	.align		4
.L_3:
        /*0018*/ 	.byte	0x04, 0x12
        /*001a*/ 	.short	(.L_5 - .L_4)
	.align		4
.L_4:
        /*001c*/ 	.word	index@(_Z15TileMatMulCoarsPfS_S_i)
        /*0020*/ 	.word	0x00000000
.L_5:


//--------------------- .nv.compat                --------------------------
	.section	.nv.compat,"",@"SHT_CUDA_COMPAT_INFO"
	.align	4
        /*0000*/ 	.byte	0x02, 0x09, 0x00, 0x00, 0x02, 0x02, 0x01, 0x00, 0x02, 0x05, 0x05, 0x00, 0x03, 0x07, 0x01, 0x01
        /*0010*/ 	.byte	0x02, 0x03, 0x00, 0x00, 0x02, 0x06, 0x01, 0x00, 0x04, 0x0b, 0x08, 0x00, 0x09, 0x00, 0x00, 0x00
        /*0020*/ 	.byte	0x00, 0x00, 0x00, 0x00


//--------------------- .nv.info._Z15TileMatMulCoarsPfS_S_i --------------------------
	.section	.nv.info._Z15TileMatMulCoarsPfS_S_i,"",@"SHT_CUDA_INFO"
	.sectionflags	@""
	.align	4


	//----- nvinfo : EIATTR_CUDA_API_VERSION
	.align		4
        /*0000*/ 	.byte	0x04, 0x37
        /*0002*/ 	.short	(.L_7 - .L_6)
.L_6:
        /*0004*/ 	.word	0x00000082


	//----- nvinfo : EIATTR_KPARAM_INFO
	.align		4
.L_7:
        /*0008*/ 	.byte	0x04, 0x17
        /*000a*/ 	.short	(.L_9 - .L_8)
.L_8:
        /*000c*/ 	.word	0x00000000
        /*0010*/ 	.short	0x0003
        /*0012*/ 	.short	0x0018
        /*0014*/ 	.byte	0x00, 0xf0, 0x11, 0x00


	//----- nvinfo : EIATTR_KPARAM_INFO
	.align		4
.L_9:
        /*0018*/ 	.byte	0x04, 0x17
        /*001a*/ 	.short	(.L_11 - .L_10)
.L_10:
        /*001c*/ 	.word	0x00000000
        /*0020*/ 	.short	0x0002
        /*0022*/ 	.short	0x0010
        /*0024*/ 	.byte	0x00, 0xf5, 0x21, 0x00


	//----- nvinfo : EIATTR_KPARAM_INFO
	.align		4
.L_11:
        /*0028*/ 	.byte	0x04, 0x17
        /*002a*/ 	.short	(.L_13 - .L_12)
.L_12:
        /*002c*/ 	.word	0x00000000
        /*0030*/ 	.short	0x0001
        /*0032*/ 	.short	0x0008
        /*0034*/ 	.byte	0x00, 0xf5, 0x21, 0x00


	//----- nvinfo : EIATTR_KPARAM_INFO
	.align		4
.L_13:
        /*0038*/ 	.byte	0x04, 0x17
        /*003a*/ 	.short	(.L_15 - .L_14)
.L_14:
        /*003c*/ 	.word	0x00000000
        /*0040*/ 	.short	0x0000
        /*0042*/ 	.short	0x0000
        /*0044*/ 	.byte	0x00, 0xf5, 0x21, 0x00


	//----- nvinfo : EIATTR_SPARSE_MMA_MASK
	.align		4
.L_15:
        /*0048*/ 	.byte	0x03, 0x50
        /*004a*/ 	.short	0x0000


	//----- nvinfo : EIATTR_MAXREG_COUNT
	.align		4
        /*004c*/ 	.byte	0x03, 0x1b
        /*004e*/ 	.short	0x00ff


	//----- nvinfo : EIATTR_NUM_BARRIERS
	.align		4
        /*0050*/ 	.byte	0x02, 0x4c
        /*0052*/ 	.byte	0x01
	.zero		1


	//----- nvinfo : EIATTR_MERCURY_ISA_VERSION
	.align		4
        /*0054*/ 	.byte	0x03, 0x5f
        /*0056*/ 	.short	0x0101


	//----- nvinfo : EIATTR_VRC_CTA_INIT_COUNT
	.align		4
        /*0058*/ 	.byte	0x02, 0x4a
	.zero		1
	.zero		1


	//----- nvinfo : EIATTR_EXIT_INSTR_OFFSETS
	.align		4
        /*005c*/ 	.byte	0x04, 0x1c
        /*005e*/ 	.short	(.L_17 - .L_16)


	//   ....[0]....
.L_16:
        /*0060*/ 	.word	0x00000480


	//----- nvinfo : EIATTR_CBANK_PARAM_SIZE
	.align		4
.L_17:
        /*0064*/ 	.byte	0x03, 0x19
        /*0066*/ 	.short	0x001c


	//----- nvinfo : EIATTR_PARAM_CBANK
	.align		4
        /*0068*/ 	.byte	0x04, 0x0a
        /*006a*/ 	.short	(.L_19 - .L_18)
	.align		4
.L_18:
        /*006c*/ 	.word	index@(.nv.constant0._Z15TileMatMulCoarsPfS_S_i)
        /*0070*/ 	.short	0x0380
        /*0072*/ 	.short	0x001c


	//----- nvinfo : EIATTR_SW_WAR
	.align		4
.L_19:
        /*0074*/ 	.byte	0x04, 0x36
        /*0076*/ 	.short	(.L_21 - .L_20)
.L_20:
        /*0078*/ 	.word	0x00000008
.L_21:


//--------------------- .nv.callgraph             --------------------------
	.section	.nv.callgraph,"",@"SHT_CUDA_CALLGRAPH"
	.align	4
	.sectionentsize	8
	.align		4
        /*0000*/ 	.word	0x00000000
	.align		4
        /*0004*/ 	.word	0xffffffff
	.align		4
        /*0008*/ 	.word	0x00000000
	.align		4
        /*000c*/ 	.word	0xfffffffe
	.align		4
        /*0010*/ 	.word	0x00000000
	.align		4
        /*0014*/ 	.word	0xfffffffd
	.align		4
        /*0018*/ 	.word	0x00000000
	.align		4
        /*001c*/ 	.word	0xfffffffc


//--------------------- .text._Z15TileMatMulCoarsPfS_S_i --------------------------
	.section	.text._Z15TileMatMulCoarsPfS_S_i,"ax",@progbits
	.align	128
        .global         _Z15TileMatMulCoarsPfS_S_i
        .type           _Z15TileMatMulCoarsPfS_S_i,@function
        .size           _Z15TileMatMulCoarsPfS_S_i,(.L_x_3 - _Z15TileMatMulCoarsPfS_S_i)
        .other          _Z15TileMatMulCoarsPfS_S_i,@"STO_CUDA_ENTRY STV_DEFAULT"
_Z15TileMatMulCoarsPfS_S_i:
.text._Z15TileMatMulCoarsPfS_S_i:
[----:B------:R-:W-:Y:S01]  /*0000*/  LDC R1, c[0x0][0x37c] ;  /* 0x0000df00ff017b82 */ /* 0x000fe20000000800 */
[----:B------:R-:W0:Y:S01]  /*0010*/  LDCU UR4, c[0x0][0x398] ;  /* 0x00007300ff0477ac */ /* 0x000e220008000800 */
[----:B------:R-:W1:Y:S06]  /*0020*/  S2R R15, SR_TID.Y ;  /* 0x00000000000f7919 */ /* 0x000e6c0000002200 */
[----:B------:R-:W2:Y:S01]  /*0030*/  LDC.64 R2, c[0x0][0x390] ;  /* 0x0000e400ff027b82 */ /* 0x000ea20000000a00 */
[----:B------:R-:W3:Y:S01]  /*0040*/  LDCU.64 UR10, c[0x0][0x358] ;  /* 0x00006b00ff0a77ac */ /* 0x000ee20008000a00 */
[----:B------:R-:W1:Y:S01]  /*0050*/  S2R R4, SR_CTAID.Y ;  /* 0x0000000000047919 */ /* 0x000e620000002600 */
[----:B------:R-:W4:Y:S01]  /*0060*/  S2R R0, SR_TID.X ;  /* 0x0000000000007919 */ /* 0x000f220000002100 */
[----:B------:R-:W2:Y:S01]  /*0070*/  S2R R9, SR_CTAID.X ;  /* 0x0000000000097919 */ /* 0x000ea20000002500 */
[----:B0-----:R-:W-:-:S04]  /*0080*/  MOV R14, UR4 ;  /* 0x00000004000e7c02 */ /* 0x001fc80008000f00 */
[----:B------:R-:W-:Y:S01]  /*0090*/  ISETP.GE.AND P0, PT, R14, 0x1, PT ;  /* 0x000000010e00780c */ /* 0x000fe20003f06270 */
[----:B-1----:R-:W-:-:S12]  /*00a0*/  IMAD R11, R4, 0x20, R15 ;  /* 0x00000020040b7824 */ /* 0x002fd800078e020f */
[----:B---34-:R-:W-:Y:S05]  /*00b0*/  @!P0 BRA `(.L_x_0) ;  /* 0x0000000000c08947 */ /* 0x018fea0003800000 */
[----:B------:R-:W0:Y:S01]  /*00c0*/  S2UR UR5, SR_CgaCtaId ;  /* 0x00000000000579c3 */ /* 0x000e220000008800 */
[----:B------:R-:W1:Y:S01]  /*00d0*/  LDCU.64 UR6, c[0x0][0x388] ;  /* 0x00007100ff0677ac */ /* 0x000e620008000a00 */
[----:B------:R-:W-:Y:S01]  /*00e0*/  IADD3 R6, PT, PT, R14, 0x1f, RZ ;  /* 0x0000001f0e067810 */ /* 0x000fe20007ffe0ff */
[-C--:B------:R-:W-:Y:S01]  /*00f0*/  IMAD R10, R15, R14.reuse, R0 ;  /* 0x0000000e0f0a7224 */ /* 0x080fe200078e0200 */
[----:B------:R-:W-:Y:S02]  /*0100*/  UMOV UR4, 0x400 ;  /* 0x0000040000047882 */ /* 0x000fe40000000000 */
[----:B------:R-:W-:Y:S01]  /*0110*/  SHF.R.U32.HI R6, RZ, 0x5, R6 ;  /* 0x00000005ff067819 */ /* 0x000fe20000011606 */
[----:B--2---:R-:W-:Y:S01]  /*0120*/  IMAD R17, R9, 0x80, R10 ;  /* 0x0000008009117824 */ /* 0x004fe200078e020a */
[----:B------:R-:W2:Y:S01]  /*0130*/  LDC R8, c[0x0][0x398] ;  /* 0x0000e600ff087b82 */ /* 0x000ea20000000800 */
[----:B------:R-:W-:Y:S01]  /*0140*/  IMAD R13, R11, R14, R0 ;  /* 0x0000000e0b0d7224 */ /* 0x000fe200078e0200 */
[----:B------:R-:W-:-:S06]  /*0150*/  IADD3 R16, PT, PT, -R6, RZ, RZ ;  /* 0x000000ff06107210 */ /* 0x000fcc0007ffe1ff */
[----:B------:R-:W3:Y:S01]  /*0160*/  LDC.64 R4, c[0x0][0x380] ;  /* 0x0000e000ff047b82 */ /* 0x000ee20000000a00 */
[----:B-1----:R-:W-:Y:S02]  /*0170*/  UIADD3 UR6, UP0, UPT, UR6, 0x100, URZ ;  /* 0x0000010006067890 */ /* 0x002fe4000ff1e0ff */
[----:B0-----:R-:W-:Y:S02]  /*0180*/  ULEA UR8, UR5, UR4, 0x18 ;  /* 0x0000000405087291 */ /* 0x001fe4000f8ec0ff */
[----:B------:R-:W-:-:S04]  /*0190*/  UIADD3 UR4, UPT, UPT, UR4, 0x1000, URZ ;  /* 0x0000100004047890 */ /* 0x000fc8000fffe0ff */
[----:B------:R-:W-:Y:S01]  /*01a0*/  ULEA UR4, UR5, UR4, 0x18 ;  /* 0x0000000405047291 */ /* 0x000fe2000f8ec0ff */
[----:B------:R-:W-:Y:S01]  /*01b0*/  LEA R7, R15, UR8, 0x7 ;  /* 0x000000080f077c11 */ /* 0x000fe2000f8e38ff */
[----:B------:R-:W-:-:S04]  /*01c0*/  UIADD3.X UR5, UPT, UPT, URZ, UR7, URZ, UP0, !UPT ;  /* 0x00000007ff057290 */ /* 0x000fc800087fe4ff */
[----:B------:R-:W-:Y:S01]  /*01d0*/  LEA R15, R15, UR4, 0x7 ;  /* 0x000000040f0f7c11 */ /* 0x000fe2000f8e38ff */
[----:B------:R-:W-:-:S03]  /*01e0*/  IMAD R10, R0, 0x4, R7 ;  /* 0x00000004000a7824 */ /* 0x000fc600078e0207 */
[----:B------:R-:W-:-:S07]  /*01f0*/  LEA R12, R0, R15, 0x2 ;  /* 0x0000000f000c7211 */ /* 0x000fce00078e10ff */
.L_x_1:
[----:B------:R-:W-:Y:S01]  /*0200*/  MOV R7, UR5 ;  /* 0x0000000500077c02 */ /* 0x000fe20008000f00 */
[----:B------:R-:W-:Y:S02]  /*0210*/  IMAD.U32 R6, RZ, RZ, UR6 ;  /* 0x00000006ff067e24 */ /* 0x000fe4000f8e00ff */
[----:B---3--:R-:W-:-:S04]  /*0220*/  IMAD.WIDE R14, R13, 0x4, R4 ;  /* 0x000000040d0e7825 */ /* 0x008fc800078e0204 */
[----:B------:R-:W-:Y:S02]  /*0230*/  IMAD.WIDE R6, R17, 0x4, R6 ;  /* 0x0000000411067825 */ /* 0x000fe400078e0206 */
[----:B------:R-:W3:Y:S04]  /*0240*/  LDG.E R15, desc[UR10][R14.64] ;  /* 0x0000000a0e0f7981 */ /* 0x000ee8000c1e1900 */
[----:B------:R-:W4:Y:S04]  /*0250*/  LDG.E R19, desc[UR10][R6.64+-0x100] ;  /* 0xffff000a06137981 */ /* 0x000f28000c1e1900 */
[----:B---3--:R0:W-:Y:S04]  /*0260*/  STS [R10], R15 ;  /* 0x0000000f0a007388 */ /* 0x0081e80000000800 */
[----:B----4-:R1:W-:Y:S01]  /*0270*/  STS [R12], R19 ;  /* 0x000000130c007388 */ /* 0x0103e20000000800 */
[----:B------:R-:W-:Y:S08]  /*0280*/  BAR.SYNC.DEFER_BLOCKING 0x0 ;  /* 0x0000000000007b1d */ /* 0x000ff00000010000 */
[----:B------:R-:W-:Y:S06]  /*0290*/  BAR.SYNC.DEFER_BLOCKING 0x0 ;  /* 0x0000000000007b1d */ /* 0x000fec0000010000 */
[----:B------:R-:W3:Y:S04]  /*02a0*/  LDG.E R21, desc[UR10][R6.64+-0x80] ;  /* 0xffff800a06157981 */ /* 0x000ee8000c1e1900 */
[----:B---3--:R1:W-:Y:S01]  /*02b0*/  STS [R12], R21 ;  /* 0x000000150c007388 */ /* 0x0083e20000000800 */
[----:B------:R-:W-:Y:S08]  /*02c0*/  BAR.SYNC.DEFER_BLOCKING 0x0 ;  /* 0x0000000000007b1d */ /* 0x000ff00000010000 */
[----:B------:R-:W-:Y:S06]  /*02d0*/  BAR.SYNC.DEFER_BLOCKING 0x0 ;  /* 0x0000000000007b1d */ /* 0x000fec0000010000 */
[----:B------:R-:W3:Y:S04]  /*02e0*/  LDG.E R23, desc[UR10][R6.64] ;  /* 0x0000000a06177981 */ /* 0x000ee8000c1e1900 */
[----:B---3--:R1:W-:Y:S01]  /*02f0*/  STS [R12], R23 ;  /* 0x000000170c007388 */ /* 0x0083e20000000800 */
[----:B------:R-:W-:Y:S08]  /*0300*/  BAR.SYNC.DEFER_BLOCKING 0x0 ;  /* 0x0000000000007b1d */ /* 0x000ff00000010000 */
[----:B------:R-:W-:Y:S06]  /*0310*/  BAR.SYNC.DEFER_BLOCKING 0x0 ;  /* 0x0000000000007b1d */ /* 0x000fec0000010000 */
[----:B0-----:R-:W3:Y:S01]  /*0320*/  LDG.E R15, desc[UR10][R6.64+0x80] ;  /* 0x0000800a060f7981 */ /* 0x001ee2000c1e1900 */
[----:B------:R-:W-:Y:S01]  /*0330*/  VIADD R16, R16, 0x1 ;  /* 0x0000000110107836 */ /* 0x000fe20000000000 */
[----:B--2---:R-:W-:Y:S01]  /*0340*/  MOV R14, R8 ;  /* 0x00000008000e7202 */ /* 0x004fe20000000f00 */
[----:B------:R-:W-:-:S03]  /*0350*/  VIADD R13, R13, 0x20 ;  /* 0x000000200d0d7836 */ /* 0x000fc60000000000 */
[----:B------:R-:W-:Y:S02]  /*0360*/  ISETP.NE.AND P0, PT, R16, RZ, PT ;  /* 0x000000ff1000720c */ /* 0x000fe40003f05270 */
[----:B------:R-:W-:Y:S01]  /*0370*/  LEA R17, R14, R17, 0x5 ;  /* 0x000000110e117211 */ /* 0x000fe200078e28ff */
[----:B---3--:R1:W-:Y:S01]  /*0380*/  STS [R12], R15 ;  /* 0x0000000f0c007388 */ /* 0x0083e20000000800 */
[----:B------:R-:W-:Y:S08]  /*0390*/  BAR.SYNC.DEFER_BLOCKING 0x0 ;  /* 0x0000000000007b1d */ /* 0x000ff00000010000 */
[----:B------:R-:W-:Y:S06]  /*03a0*/  BAR.SYNC.DEFER_BLOCKING 0x0 ;  /* 0x0000000000007b1d */ /* 0x000fec0000010000 */
[----:B-1----:R-:W-:Y:S05]  /*03b0*/  @P0 BRA `(.L_x_1) ;  /* 0xfffffffc00900947 */ /* 0x002fea000383ffff */
.L_x_0:
[----:B--2---:R-:W2:Y:S01]  /*03c0*/  LDG.E R7, desc[UR10][R2.64] ;  /* 0x0000000a02077981 */ /* 0x004ea2000c1e1900 */
[----:B------:R-:W0:Y:S01]  /*03d0*/  LDC.64 R4, c[0x0][0x390] ;  /* 0x0000e400ff047b82 */ /* 0x000e220000000a00 */
[----:B------:R-:W-:-:S05]  /*03e0*/  LEA R0, R9, R0, 0x7 ;  /* 0x0000000009007211 */ /* 0x000fca00078e38ff */
[----:B------:R-:W-:-:S04]  /*03f0*/  IMAD R11, R11, R14, R0 ;  /* 0x0000000e0b0b7224 */ /* 0x000fc800078e0200 */
[----:B0-----:R-:W-:-:S05]  /*0400*/  IMAD.WIDE R4, R11, 0x4, R4 ;  /* 0x000000040b047825 */ /* 0x001fca00078e0204 */
[----:B--2---:R-:W-:Y:S04]  /*0410*/  STG.E desc[UR10][R4.64], R7 ;  /* 0x0000000704007986 */ /* 0x004fe8000c10190a */
[----:B------:R-:W2:Y:S04]  /*0420*/  LDG.E R9, desc[UR10][R2.64+0x4] ;  /* 0x0000040a02097981 */ /* 0x000ea8000c1e1900 */
[----:B--2---:R-:W-:Y:S04]  /*0430*/  STG.E desc[UR10][R4.64+0x80], R9 ;  /* 0x0000800904007986 */ /* 0x004fe8000c10190a */
[----:B------:R-:W2:Y:S04]  /*0440*/  LDG.E R11, desc[UR10][R2.64+0x8] ;  /* 0x0000080a020b7981 */ /* 0x000ea8000c1e1900 */
[----:B--2---:R-:W-:Y:S04]  /*0450*/  STG.E desc[UR10][R4.64+0x100], R11 ;  /* 0x0001000b04007986 */ /* 0x004fe8000c10190a */
[----:B------:R-:W2:Y:S04]  /*0460*/  LDG.E R13, desc[UR10][R2.64+0xc] ;  /* 0x00000c0a020d7981 */ /* 0x000ea8000c1e1900 */
[----:B--2---:R-:W-:Y:S01]  /*0470*/  STG.E desc[UR10][R4.64+0x180], R13 ;  /* 0x0001800d04007986 */ /* 0x004fe2000c10190a */
[----:B------:R-:W-:Y:S05]  /*0480*/  EXIT ;  /* 0x000000000000794d */ /* 0x000fea0003800000 */
.L_x_2:
[----:B------:R-:W-:-:S00]  /*0490*/  BRA `(.L_x_2) ;  /* 0xfffffffc00fc7947 */ /* 0x000fc0000383ffff */
[----:B------:R-:W-:-:S00]  /*04a0*/  NOP ;  /* 0x0000000000007918 */ /* 0x000fc00000000000 */
        /* <DEDUP_REMOVED lines=13> */
.L_x_3:


//--------------------- .nv.shared._Z15TileMatMulCoarsPfS_S_i --------------------------
	.section	.nv.shared._Z15TileMatMulCoarsPfS_S_i,"aw",@nobits
	.sectionflags	@""
	.align	4
.nv.shared._Z15TileMatMulCoarsPfS_S_i:
	.zero		9216


//--------------------- .nv.shared.reserved.0     --------------------------
	.section	.nv.shared.reserved.0,"aw",@nobits
	.weak		__nv_reservedSMEM_offset_0_alias
	.size		__nv_reservedSMEM_offset_0_alias, 0, 64
	.other		__nv_reservedSMEM_offset_0_alias,@"STO_CUDA_RESERVED_SHARED STV_DEFAULT"
__nv_reservedSMEM_offset_0_alias:
	.zero		0
	.zero		64


//--------------------- .nv.constant0._Z15TileMatMulCoarsPfS_S_i --------------------------
	.section	.nv.constant0._Z15TileMatMulCoarsPfS_S_i,"a",@progbits
	.sectionflags	@""
	.align	4
.nv.constant0._Z15TileMatMulCoarsPfS_S_i:
	.zero		924


//--------------------- SYMBOLS --------------------------

	.type		.nv.reservedSmem.offset0,@object
	.size		.nv.reservedSmem.offset0,0x4
	.type		.nv.reservedSmem.cap,@object
	.size		.nv.reservedSmem.cap,0x4
